	.headerflags	@"EF_CUDA_TEXMODE_UNIFIED EF_CUDA_64BIT_ADDRESS EF_CUDA_ACCELERATORS EF_CUDA_SM90 EF_CUDA_VIRTUAL_SM(EF_CUDA_SM90)"
	.elftype	@"ET_EXEC"


//--------------------- .nv.info                  --------------------------
	.section	.nv.info,"",@"SHT_CUDA_INFO"
	.align	4


	//----- nvinfo : EIATTR_REGCOUNT
	.align		4
        /*0000*/ 	.byte	0x04, 0x2f
        /*0002*/ 	.short	(.L_1 - .L_0)
	.align		4
.L_0:
        /*0004*/ 	.word	index@(triton_poi_fused_mul_sum_5)
        /*0008*/ 	.word	0x0000001a


	//----- nvinfo : EIATTR_MIN_STACK_SIZE
	.align		4
.L_1:
        /*000c*/ 	.byte	0x04, 0x12
        /*000e*/ 	.short	(.L_3 - .L_2)
	.align		4
.L_2:
        /*0010*/ 	.word	index@(triton_poi_fused_mul_sum_5)
        /*0014*/ 	.word	0x00000000


	//----- nvinfo : EIATTR_FRAME_SIZE
	.align		4
.L_3:
        /*0018*/ 	.byte	0x04, 0x11
        /*001a*/ 	.short	(.L_5 - .L_4)
	.align		4
.L_4:
        /*001c*/ 	.word	index@(triton_poi_fused_mul_sum_5)
        /*0020*/ 	.word	0x00000000


	//----- nvinfo : EIATTR_MIN_STACK_SIZE
	.align		4
.L_5:
        /*0024*/ 	.byte	0x04, 0x12
        /*0026*/ 	.short	(.L_7 - .L_6)
	.align		4
.L_6:
        /*0028*/ 	.word	index@(triton_poi_fused_mul_sum_5)
        /*002c*/ 	.word	0x00000000
.L_7:


//--------------------- .nv.info.triton_poi_fused_mul_sum_5 --------------------------
	.section	.nv.info.triton_poi_fused_mul_sum_5,"",@"SHT_CUDA_INFO"
	.sectionflags	@""
	.align	4


	//----- nvinfo : EIATTR_CUDA_API_VERSION
	.align		4
        /*0000*/ 	.byte	0x04, 0x37
        /*0002*/ 	.short	(.L_9 - .L_8)
.L_8:
        /*0004*/ 	.word	0x0000007c


	//----- nvinfo : EIATTR_KPARAM_INFO
	.align		4
.L_9:
        /*0008*/ 	.byte	0x04, 0x17
        /*000a*/ 	.short	(.L_11 - .L_10)
.L_10:
        /*000c*/ 	.word	0x00000000
        /*0010*/ 	.short	0x0003
        /*0012*/ 	.short	0x0018
        /*0014*/ 	.byte	0x00, 0xf0, 0x11, 0x00


	//----- nvinfo : EIATTR_KPARAM_INFO
	.align		4
.L_11:
        /*0018*/ 	.byte	0x04, 0x17
        /*001a*/ 	.short	(.L_13 - .L_12)
.L_12:
        /*001c*/ 	.word	0x00000000
        /*0020*/ 	.short	0x0002
        /*0022*/ 	.short	0x0010
        /*0024*/ 	.byte	0x00, 0xf4, 0x21, 0x00


	//----- nvinfo : EIATTR_KPARAM_INFO
	.align		4
.L_13:
        /*0028*/ 	.byte	0x04, 0x17
        /*002a*/ 	.short	(.L_15 - .L_14)
.L_14:
        /*002c*/ 	.word	0x00000000
        /*0030*/ 	.short	0x0001
        /*0032*/ 	.short	0x0008
        /*0034*/ 	.byte	0x00, 0xf4, 0x21, 0x00


	//----- nvinfo : EIATTR_KPARAM_INFO
	.align		4
.L_15:
        /*0038*/ 	.byte	0x04, 0x17
        /*003a*/ 	.short	(.L_17 - .L_16)
.L_16:
        /*003c*/ 	.word	0x00000000
        /*0040*/ 	.short	0x0000
        /*0042*/ 	.short	0x0000
        /*0044*/ 	.byte	0x00, 0xf4, 0x21, 0x00


	//----- nvinfo : EIATTR_SPARSE_MMA_MASK
	.align		4
.L_17:
        /*0048*/ 	.byte	0x03, 0x50
        /*004a*/ 	.short	0x0000


	//----- nvinfo : EIATTR_MAXREG_COUNT
	.align		4
        /*004c*/ 	.byte	0x03, 0x1b
        /*004e*/ 	.short	0x00ff


	//----- nvinfo : EIATTR_EXIT_INSTR_OFFSETS
	.align		4
        /*0050*/ 	.byte	0x04, 0x1c
        /*0052*/ 	.short	(.L_19 - .L_18)


	//   ....[0]....
.L_18:
        /*0054*/ 	.word	0x000002f0


	//   ....[1]....
        /*0058*/ 	.word	0x00000310


	//----- nvinfo : EIATTR_REQNTID
	.align		4
.L_19:
        /*005c*/ 	.byte	0x04, 0x10
        /*005e*/ 	.short	(.L_21 - .L_20)
.L_20:
        /*0060*/ 	.word	0x00000080
        /*0064*/ 	.word	0x00000001
        /*0068*/ 	.word	0x00000001


	//----- nvinfo : EIATTR_CBANK_PARAM_SIZE
	.align		4
.L_21:
        /*006c*/ 	.byte	0x03, 0x19
        /*006e*/ 	.short	0x001c


	//----- nvinfo : EIATTR_PARAM_CBANK
	.align		4
        /*0070*/ 	.byte	0x04, 0x0a
        /*0072*/ 	.short	(.L_23 - .L_22)
	.align		4
.L_22:
        /*0074*/ 	.word	index@(.nv.constant0.triton_poi_fused_mul_sum_5)
        /*0078*/ 	.short	0x0210
        /*007a*/ 	.short	0x001c


	//----- nvinfo : EIATTR_SW_WAR
	.align		4
.L_23:
        /*007c*/ 	.byte	0x04, 0x36
        /*007e*/ 	.short	(.L_25 - .L_24)
.L_24:
        /*0080*/ 	.word	0x00000008
.L_25:


//--------------------- .nv.callgraph             --------------------------
	.section	.nv.callgraph,"",@"SHT_CUDA_CALLGRAPH"
	.align	4
	.sectionentsize	8
	.align		4
        /*0000*/ 	.word	0x00000000
	.align		4
        /*0004*/ 	.word	0xffffffff
	.align		4
        /*0008*/ 	.word	0x00000000
	.align		4
        /*000c*/ 	.word	0xfffffffe
	.align		4
        /*0010*/ 	.word	0x00000000
	.align		4
        /*0014*/ 	.word	0xfffffffd
	.align		4
        /*0018*/ 	.word	0x00000000
	.align		4
        /*001c*/ 	.word	0xfffffffc


//--------------------- .text.triton_poi_fused_mul_sum_5 --------------------------
	.section	.text.triton_poi_fused_mul_sum_5,"ax",@progbits
	.align	128
        .global         triton_poi_fused_mul_sum_5
        .type           triton_poi_fused_mul_sum_5,@function
        .size           triton_poi_fused_mul_sum_5,(.L_x_1 - triton_poi_fused_mul_sum_5)
        .other          triton_poi_fused_mul_sum_5,@"STO_CUDA_ENTRY STV_DEFAULT"
triton_poi_fused_mul_sum_5:
.text.triton_poi_fused_mul_sum_5:
[----:B------:R-:W0:Y:S02]  /*0000*/  LDC R1, c[0x0][0x28] ;  /* 0x00000a00ff017b82 */ /* 0x000e240000000800 */
[----:B------:R-:W1:Y:S01]  /*0010*/  S2R R0, SR_TID.X ;  /* 0x0000000000007919 */ /* 0x000e620000002100 */
[----:B------:R-:W2:Y:S01]  /*0020*/  LDC.64 R2, c[0x0][0x210] ;  /* 0x00008400ff027b82 */ /* 0x000ea20000000a00 */
[----:B------:R-:W-:Y:S01]  /*0030*/  CS2R R20, SRZ ;  /* 0x0000000000147805 */ /* 0x000fe2000001ff00 */
[----:B------:R-:W-:Y:S01]  /*0040*/  ULDC.64 UR4, c[0x0][0x208] ;  /* 0x0000820000047ab9 */ /* 0x000fe20000000a00 */
[----:B------:R-:W3:Y:S01]  /*0050*/  S2R R5, SR_CTAID.X ;  /* 0x0000000000057919 */ /* 0x000ee20000002500 */
[----:B------:R-:W-:Y:S02]  /*0060*/  CS2R R18, SRZ ;  /* 0x0000000000127805 */ /* 0x000fe4000001ff00 */
[----:B------:R-:W-:Y:S02]  /*0070*/  CS2R R8, SRZ ;  /* 0x0000000000087805 */ /* 0x000fe4000001ff00 */
[----:B------:R-:W-:Y:S02]  /*0080*/  CS2R R22, SRZ ;  /* 0x0000000000167805 */ /* 0x000fe4000001ff00 */
[----:B------:R-:W-:Y:S01]  /*0090*/  CS2R R10, SRZ ;  /* 0x00000000000a7805 */ /* 0x000fe2000001ff00 */
[----:B------:R-:W4:Y:S01]  /*00a0*/  LDC.64 R12, c[0x0][0x218] ;  /* 0x00008600ff0c7b82 */ /* 0x000f220000000a00 */
[----:B------:R-:W-:-:S07]  /*00b0*/  CS2R R16, SRZ ;  /* 0x0000000000107805 */ /* 0x000fce000001ff00 */
[----:B------:R-:W5:Y:S01]  /*00c0*/  LDC.64 R14, c[0x0][0x220] ;  /* 0x00008800ff0e7b82 */ /* 0x000f620000000a00 */
[----:B-1----:R-:W-:-:S04]  /*00d0*/  SHF.L.U32 R0, R0, 0x1, RZ ;  /* 0x0000000100007819 */ /* 0x002fc800000006ff */
[----:B------:R-:W-:-:S04]  /*00e0*/  LOP3.LUT R0, R0, 0xfe, RZ, 0xc0, !PT ;  /* 0x000000fe00007812 */ /* 0x000fc800078ec0ff */
[----:B---3--:R-:W-:-:S04]  /*00f0*/  LEA R0, R5, R0, 0x8 ;  /* 0x0000000005007211 */ /* 0x008fc800078e40ff */
[C---:B------:R-:W-:Y:S01]  /*0100*/  ISETP.GE.AND P0, PT, R0.reuse, 0x240, PT ;  /* 0x000002400000780c */ /* 0x040fe20003f06270 */
[----:B------:R-:W-:-:S05]  /*0110*/  IMAD.HI R4, R0, 0x38e38e39, RZ ;  /* 0x38e38e3900047827 */ /* 0x000fca00078e02ff */
[----:B------:R-:W-:-:S04]  /*0120*/  SHF.R.U32.HI R5, RZ, 0x1f, R4 ;  /* 0x0000001fff057819 */ /* 0x000fc80000011604 */
[----:B------:R-:W-:-:S05]  /*0130*/  LEA.HI.SX32 R5, R4, R5, 0x1b ;  /* 0x0000000504057211 */ /* 0x000fca00078fdaff */
[C---:B------:R-:W-:Y:S01]  /*0140*/  IMAD R7, R5.reuse, -0x90, R0 ;  /* 0xffffff7005077824 */ /* 0x040fe200078e0200 */
[----:B------:R-:W-:-:S03]  /*0150*/  SHF.L.U32 R5, R5, 0x2, RZ ;  /* 0x0000000205057819 */ /* 0x000fc600000006ff */
[----:B--2---:R-:W-:Y:S01]  /*0160*/  IMAD.WIDE R2, R7, 0x4, R2 ;  /* 0x0000000407027825 */ /* 0x004fe200078e0202 */
[----:B------:R-:W-:-:S03]  /*0170*/  CS2R R6, SRZ ;  /* 0x0000000000067805 */ /* 0x000fc6000001ff00 */
[----:B----4-:R-:W-:Y:S01]  /*0180*/  IMAD.WIDE R12, R5, 0x4, R12 ;  /* 0x00000004050c7825 */ /* 0x010fe200078e020c */
[----:B------:R-:W2:Y:S04]  /*0190*/  @!P0 LDG.E.EL.64 R8, desc[UR4][R2.64] ;  /* 0x0000000402088981 */ /* 0x000ea8000c2e1b00 */
[----:B------:R-:W3:Y:S04]  /*01a0*/  @!P0 LDG.E.EL R21, desc[UR4][R12.64+0x4] ;  /* 0x000004040c158981 */ /* 0x000ee8000c2e1900 */
[----:B------:R-:W3:Y:S04]  /*01b0*/  @!P0 LDG.E.EL.64 R6, desc[UR4][R2.64+0x240] ;  /* 0x0002400402068981 */ /* 0x000ee8000c2e1b00 */
[----:B------:R-:W4:Y:S01]  /*01c0*/  @!P0 LDG.E.EL R20, desc[UR4][R12.64+0x4] ;  /* 0x000004040c148981 */ /* 0x000f22000c2e1900 */
[----:B------:R-:W-:-:S03]  /*01d0*/  CS2R R4, SRZ ;  /* 0x0000000000047805 */ /* 0x000fc6000001ff00 */
[----:B------:R-:W2:Y:S04]  /*01e0*/  @!P0 LDG.E.EL R19, desc[UR4][R12.64] ;  /* 0x000000040c138981 */ /* 0x000ea8000c2e1900 */
[----:B------:R-:W2:Y:S04]  /*01f0*/  @!P0 LDG.E.EL R18, desc[UR4][R12.64] ;  /* 0x000000040c128981 */ /* 0x000ea8000c2e1900 */
[----:B------:R-:W2:Y:S04]  /*0200*/  @!P0 LDG.E.EL R23, desc[UR4][R12.64+0x8] ;  /* 0x000008040c178981 */ /* 0x000ea8000c2e1900 */
[----:B------:R-:W2:Y:S04]  /*0210*/  @!P0 LDG.E.EL.64 R10, desc[UR4][R2.64+0x480] ;  /* 0x00048004020a8981 */ /* 0x000ea8000c2e1b00 */
[----:B------:R-:W2:Y:S04]  /*0220*/  @!P0 LDG.E.EL R22, desc[UR4][R12.64+0x8] ;  /* 0x000008040c168981 */ /* 0x000ea8000c2e1900 */
[----:B------:R-:W2:Y:S04]  /*0230*/  @!P0 LDG.E.EL.64 R4, desc[UR4][R2.64+0x6c0] ;  /* 0x0006c00402048981 */ /* 0x000ea8000c2e1b00 */
[----:B------:R-:W2:Y:S04]  /*0240*/  @!P0 LDG.E.EL R17, desc[UR4][R12.64+0xc] ;  /* 0x00000c040c118981 */ /* 0x000ea8000c2e1900 */
[----:B------:R-:W2:Y:S01]  /*0250*/  @!P0 LDG.E.EL R16, desc[UR4][R12.64+0xc] ;  /* 0x00000c040c108981 */ /* 0x000ea2000c2e1900 */
[----:B-----5:R-:W-:-:S04]  /*0260*/  IMAD.WIDE R14, R0, 0x4, R14 ;  /* 0x00000004000e7825 */ /* 0x020fc800078e020e */
[----:B---3--:R-:W-:Y:S01]  /*0270*/  FMUL R6, R21, R6 ;  /* 0x0000000615067220 */ /* 0x008fe20000400000 */
[----:B----4-:R-:W-:-:S03]  /*0280*/  FMUL R7, R20, R7 ;  /* 0x0000000714077220 */ /* 0x010fc60000400000 */
[----:B--2---:R-:W-:Y:S01]  /*0290*/  FFMA R6, R19, R8, R6 ;  /* 0x0000000813067223 */ /* 0x004fe20000000006 */
[----:B------:R-:W-:-:S03]  /*02a0*/  FFMA R7, R18, R9, R7 ;  /* 0x0000000912077223 */ /* 0x000fc60000000007 */
[----:B------:R-:W-:Y:S01]  /*02b0*/  FFMA R6, R23, R10, R6 ;  /* 0x0000000a17067223 */ /* 0x000fe20000000006 */
[----:B------:R-:W-:-:S03]  /*02c0*/  FFMA R7, R22, R11, R7 ;  /* 0x0000000b16077223 */ /* 0x000fc60000000007 */
[----:B------:R-:W-:Y:S01]  /*02d0*/  FFMA R4, R17, R4, R6 ;  /* 0x0000000411047223 */ /* 0x000fe20000000006 */
[----:B------:R-:W-:Y:S01]  /*02e0*/  FFMA R5, R16, R5, R7 ;  /* 0x0000000510057223 */ /* 0x000fe20000000007 */
[----:B------:R-:W-:Y:S06]  /*02f0*/  @P0 EXIT ;  /* 0x000000000000094d */ /* 0x000fec0003800000 */
[----:B------:R-:W-:Y:S01]  /*0300*/  STG.E.64 desc[UR4][R14.64], R4 ;  /* 0x000000040e007986 */ /* 0x000fe2000c101b04 */
[----:B------:R-:W-:Y:S05]  /*0310*/  EXIT ;  /* 0x000000000000794d */ /* 0x000fea0003800000 */
.L_x_0:
[----:B------:R-:W-:-:S00]  /*0320*/  BRA `(.L_x_0) ;  /* 0xfffffffc00fc7947 */ /* 0x000fc0000383ffff */
[----:B------:R-:W-:-:S00]  /*0330*/  NOP ;  /* 0x0000000000007918 */ /* 0x000fc00000000000 */
        /* <DEDUP_REMOVED lines=12> */
.L_x_1:


//--------------------- .nv.constant0.triton_poi_fused_mul_sum_5 --------------------------
	.section	.nv.constant0.triton_poi_fused_mul_sum_5,"a",@progbits
	.sectionflags	@""
	.align	4
.nv.constant0.triton_poi_fused_mul_sum_5:
	.zero		556
